	.headerflags	@"EF_CUDA_TEXMODE_UNIFIED EF_CUDA_64BIT_ADDRESS EF_CUDA_ACCELERATORS EF_CUDA_SM90 EF_CUDA_VIRTUAL_SM(EF_CUDA_SM90)"
	.elftype	@"ET_EXEC"


//--------------------- .nv.info                  --------------------------
	.section	.nv.info,"",@"SHT_CUDA_INFO"
	.align	4


	//----- nvinfo : EIATTR_REGCOUNT
	.align		4
        /*0000*/ 	.byte	0x04, 0x2f
        /*0002*/ 	.short	(.L_1 - .L_0)
	.align		4
.L_0:
        /*0004*/ 	.word	index@(triton_poi_fused_avg_pool2d_7)
        /*0008*/ 	.word	0x00000020


	//----- nvinfo : EIATTR_MIN_STACK_SIZE
	.align		4
.L_1:
        /*000c*/ 	.byte	0x04, 0x12
        /*000e*/ 	.short	(.L_3 - .L_2)
	.align		4
.L_2:
        /*0010*/ 	.word	index@(triton_poi_fused_avg_pool2d_7)
        /*0014*/ 	.word	0x00000000


	//----- nvinfo : EIATTR_FRAME_SIZE
	.align		4
.L_3:
        /*0018*/ 	.byte	0x04, 0x11
        /*001a*/ 	.short	(.L_5 - .L_4)
	.align		4
.L_4:
        /*001c*/ 	.word	index@(triton_poi_fused_avg_pool2d_7)
        /*0020*/ 	.word	0x00000000


	//----- nvinfo : EIATTR_MIN_STACK_SIZE
	.align		4
.L_5:
        /*0024*/ 	.byte	0x04, 0x12
        /*0026*/ 	.short	(.L_7 - .L_6)
	.align		4
.L_6:
        /*0028*/ 	.word	index@(triton_poi_fused_avg_pool2d_7)
        /*002c*/ 	.word	0x00000000
.L_7:


//--------------------- .nv.info.triton_poi_fused_avg_pool2d_7 --------------------------
	.section	.nv.info.triton_poi_fused_avg_pool2d_7,"",@"SHT_CUDA_INFO"
	.sectionflags	@""
	.align	4


	//----- nvinfo : EIATTR_CUDA_API_VERSION
	.align		4
        /*0000*/ 	.byte	0x04, 0x37
        /*0002*/ 	.short	(.L_9 - .L_8)
.L_8:
        /*0004*/ 	.word	0x0000007c


	//----- nvinfo : EIATTR_KPARAM_INFO
	.align		4
.L_9:
        /*0008*/ 	.byte	0x04, 0x17
        /*000a*/ 	.short	(.L_11 - .L_10)
.L_10:
        /*000c*/ 	.word	0x00000000
        /*0010*/ 	.short	0x0002
        /*0012*/ 	.short	0x0010
        /*0014*/ 	.byte	0x00, 0xf0, 0x11, 0x00


	//----- nvinfo : EIATTR_KPARAM_INFO
	.align		4
.L_11:
        /*0018*/ 	.byte	0x04, 0x17
        /*001a*/ 	.short	(.L_13 - .L_12)
.L_12:
        /*001c*/ 	.word	0x00000000
        /*0020*/ 	.short	0x0001
        /*0022*/ 	.short	0x0008
        /*0024*/ 	.byte	0x00, 0xf4, 0x21, 0x00


	//----- nvinfo : EIATTR_KPARAM_INFO
	.align		4
.L_13:
        /*0028*/ 	.byte	0x04, 0x17
        /*002a*/ 	.short	(.L_15 - .L_14)
.L_14:
        /*002c*/ 	.word	0x00000000
        /*0030*/ 	.short	0x0000
        /*0032*/ 	.short	0x0000
        /*0034*/ 	.byte	0x00, 0xf4, 0x21, 0x00


	//----- nvinfo : EIATTR_SPARSE_MMA_MASK
	.align		4
.L_15:
        /*0038*/ 	.byte	0x03, 0x50
        /*003a*/ 	.short	0x0000


	//----- nvinfo : EIATTR_MAXREG_COUNT
	.align		4
        /*003c*/ 	.byte	0x03, 0x1b
        /*003e*/ 	.short	0x00ff


	//----- nvinfo : EIATTR_EXIT_INSTR_OFFSETS
	.align		4
        /*0040*/ 	.byte	0x04, 0x1c
        /*0042*/ 	.short	(.L_17 - .L_16)


	//   ....[0]....
.L_16:
        /*0044*/ 	.word	0x00001780


	//----- nvinfo : EIATTR_REQNTID
	.align		4
.L_17:
        /*0048*/ 	.byte	0x04, 0x10
        /*004a*/ 	.short	(.L_19 - .L_18)
.L_18:
        /*004c*/ 	.word	0x00000080
        /*0050*/ 	.word	0x00000001
        /*0054*/ 	.word	0x00000001


	//----- nvinfo : EIATTR_CBANK_PARAM_SIZE
	.align		4
.L_19:
        /*0058*/ 	.byte	0x03, 0x19
        /*005a*/ 	.short	0x0014


	//----- nvinfo : EIATTR_PARAM_CBANK
	.align		4
        /*005c*/ 	.byte	0x04, 0x0a
        /*005e*/ 	.short	(.L_21 - .L_20)
	.align		4
.L_20:
        /*0060*/ 	.word	index@(.nv.constant0.triton_poi_fused_avg_pool2d_7)
        /*0064*/ 	.short	0x0210
        /*0066*/ 	.short	0x0014


	//----- nvinfo : EIATTR_SW_WAR
	.align		4
.L_21:
        /*0068*/ 	.byte	0x04, 0x36
        /*006a*/ 	.short	(.L_23 - .L_22)
.L_22:
        /*006c*/ 	.word	0x00000008
.L_23:


//--------------------- .nv.callgraph             --------------------------
	.section	.nv.callgraph,"",@"SHT_CUDA_CALLGRAPH"
	.align	4
	.sectionentsize	8
	.align		4
        /*0000*/ 	.word	0x00000000
	.align		4
        /*0004*/ 	.word	0xffffffff
	.align		4
        /*0008*/ 	.word	0x00000000
	.align		4
        /*000c*/ 	.word	0xfffffffe
	.align		4
        /*0010*/ 	.word	0x00000000
	.align		4
        /*0014*/ 	.word	0xfffffffd
	.align		4
        /*0018*/ 	.word	0x00000000
	.align		4
        /*001c*/ 	.word	0xfffffffc


//--------------------- .text.triton_poi_fused_avg_pool2d_7 --------------------------
	.section	.text.triton_poi_fused_avg_pool2d_7,"ax",@progbits
	.align	128
        .global         triton_poi_fused_avg_pool2d_7
        .type           triton_poi_fused_avg_pool2d_7,@function
        .size           triton_poi_fused_avg_pool2d_7,(.L_x_1 - triton_poi_fused_avg_pool2d_7)
        .other          triton_poi_fused_avg_pool2d_7,@"STO_CUDA_ENTRY STV_DEFAULT"
triton_poi_fused_avg_pool2d_7:
.text.triton_poi_fused_avg_pool2d_7:
[----:B------:R-:W-:Y:S01]  /*0000*/  LDC R1, c[0x0][0x28] ;  /* 0x00000a00ff017b82 */ /* 0x000fe20000000800 */
[----:B------:R-:W1:Y:S07]  /*0010*/  S2R R0, SR_TID.X ;  /* 0x0000000000007919 */ /* 0x000e6e0000002100 */
[----:B------:R-:W2:Y:S01]  /*0020*/  LDC.64 R24, c[0x0][0x210] ;  /* 0x00008400ff187b82 */ /* 0x000ea20000000a00 */
[----:B------:R-:W-:Y:S01]  /*0030*/  CS2R R6, SRZ ;  /* 0x0000000000067805 */ /* 0x000fe2000001ff00 */
[----:B------:R-:W-:Y:S01]  /*0040*/  ULDC.64 UR4, c[0x0][0x208] ;  /* 0x0000820000047ab9 */ /* 0x000fe20000000a00 */
[----:B------:R-:W3:Y:S01]  /*0050*/  S2R R3, SR_CTAID.X ;  /* 0x0000000000037919 */ /* 0x000ee20000002500 */
[----:B-1----:R-:W-:-:S05]  /*0060*/  IMAD.SHL.U32 R0, R0, 0x4, RZ ;  /* 0x0000000400007824 */ /* 0x002fca00078e00ff */
[----:B------:R-:W-:-:S05]  /*0070*/  LOP3.LUT R0, R0, 0x1fc, RZ, 0xc0, !PT ;  /* 0x000001fc00007812 */ /* 0x000fca00078ec0ff */
[----:B---3--:R-:W-:-:S04]  /*0080*/  IMAD R22, R3, 0x400, R0 ;  /* 0x0000040003167824 */ /* 0x008fc800078e0200 */
[----:B------:R-:W-:-:S04]  /*0090*/  IMAD.HI R20, R22, 0x2aaaaaab, RZ ;  /* 0x2aaaaaab16147827 */ /* 0x000fc800078e02ff */
[C---:B------:R-:W-:Y:S01]  /*00a0*/  VIADD R0, R22.reuse, 0x200 ;  /* 0x0000020016007836 */ /* 0x040fe20000000000 */
[----:B------:R-:W-:Y:S01]  /*00b0*/  SHF.R.U32.HI R3, RZ, 0x1f, R20 ;  /* 0x0000001fff037819 */ /* 0x000fe20000011614 */
[----:B------:R-:W-:Y:S02]  /*00c0*/  VIADD R15, R22, 0xffffcf40 ;  /* 0xffffcf40160f7836 */ /* 0x000fe40000000000 */
[----:B------:R-:W-:Y:S01]  /*00d0*/  IMAD.HI R4, R0, 0x2aaaaaab, RZ ;  /* 0x2aaaaaab00047827 */ /* 0x000fe200078e02ff */
[CC--:B------:R-:W-:Y:S02]  /*00e0*/  LEA.HI.SX32 R21, R20.reuse, R3.reuse, 0x1b ;  /* 0x0000000314157211 */ /* 0x0c0fe400078fdaff */
[----:B------:R-:W-:Y:S01]  /*00f0*/  LEA.HI.SX32 R20, R20, R3, 0x15 ;  /* 0x0000000314147211 */ /* 0x000fe200078faaff */
[----:B------:R-:W-:Y:S01]  /*0100*/  VIADD R29, R22, 0xffffd000 ;  /* 0xffffd000161d7836 */ /* 0x000fe20000000000 */
[----:B------:R-:W-:Y:S01]  /*0110*/  SHF.R.S32.HI R2, RZ, 0x1f, R21 ;  /* 0x0000001fff027819 */ /* 0x000fe20000011415 */
[----:B--2---:R-:W-:Y:S01]  /*0120*/  IMAD.WIDE R14, R15, 0x4, R24 ;  /* 0x000000040f0e7825 */ /* 0x004fe200078e0218 */
[----:B------:R-:W-:-:S02]  /*0130*/  LEA.HI R0, R20, R20, RZ, 0x6 ;  /* 0x0000001414007211 */ /* 0x000fc400078f30ff */
[----:B------:R-:W-:Y:S02]  /*0140*/  LEA.HI R2, R2, R21, RZ, 0x6 ;  /* 0x0000001502027211 */ /* 0x000fe400078f30ff */
[----:B------:R-:W-:Y:S02]  /*0150*/  SHF.R.U32.HI R5, RZ, 0x1f, R4 ;  /* 0x0000001fff057819 */ /* 0x000fe40000011604 */
[----:B------:R-:W-:Y:S02]  /*0160*/  LOP3.LUT R2, R2, 0xffffffc0, RZ, 0xc0, !PT ;  /* 0xffffffc002027812 */ /* 0x000fe400078ec0ff */
[----:B------:R-:W-:Y:S02]  /*0170*/  LOP3.LUT R3, R0, 0xffffffc0, RZ, 0xc0, !PT ;  /* 0xffffffc000037812 */ /* 0x000fe400078ec0ff */
[CC--:B------:R-:W-:Y:S01]  /*0180*/  LEA.HI.SX32 R8, R4.reuse, R5.reuse, 0x1b ;  /* 0x0000000504087211 */ /* 0x0c0fe200078fdaff */
[----:B------:R-:W-:Y:S01]  /*0190*/  IMAD.IADD R21, R21, 0x1, -R2 ;  /* 0x0000000115157824 */ /* 0x000fe200078e0a02 */
[----:B------:R-:W-:Y:S01]  /*01a0*/  LEA.HI.SX32 R0, R4, R5, 0x15 ;  /* 0x0000000504007211 */ /* 0x000fe200078faaff */
[----:B------:R-:W-:Y:S01]  /*01b0*/  IMAD.IADD R2, R20, 0x1, -R3 ;  /* 0x0000000114027824 */ /* 0x000fe200078e0a03 */
[----:B------:R-:W-:-:S02]  /*01c0*/  SHF.R.S32.HI R3, RZ, 0x1f, R8 ;  /* 0x0000001fff037819 */ /* 0x000fc40000011408 */
[----:B------:R-:W-:Y:S02]  /*01d0*/  CS2R R4, SRZ ;  /* 0x0000000000047805 */ /* 0x000fe4000001ff00 */
[----:B------:R-:W-:Y:S02]  /*01e0*/  LEA.HI R9, R0, R0, RZ, 0x6 ;  /* 0x0000000000097211 */ /* 0x000fe400078f30ff */
[----:B------:R-:W-:Y:S02]  /*01f0*/  ISETP.GT.AND P1, PT, R21, RZ, PT ;  /* 0x000000ff1500720c */ /* 0x000fe40003f24270 */
[----:B------:R-:W-:Y:S02]  /*0200*/  LEA.HI R3, R3, R8, RZ, 0x6 ;  /* 0x0000000803037211 */ /* 0x000fe400078f30ff */
[----:B------:R-:W-:Y:S02]  /*0210*/  ISETP.GT.AND P2, PT, R21, -0x1, PT ;  /* 0xffffffff1500780c */ /* 0x000fe40003f44270 */
[----:B------:R-:W-:-:S02]  /*0220*/  LOP3.LUT R11, R9, 0xffffffc0, RZ, 0xc0, !PT ;  /* 0xffffffc0090b7812 */ /* 0x000fc400078ec0ff */
[----:B------:R-:W-:Y:S02]  /*0230*/  ISETP.GT.AND P5, PT, R2, RZ, P1 ;  /* 0x000000ff0200720c */ /* 0x000fe40000fa4270 */
[----:B------:R-:W-:Y:S01]  /*0240*/  LOP3.LUT R9, R3, 0xffffffc0, RZ, 0xc0, !PT ;  /* 0xffffffc003097812 */ /* 0x000fe200078ec0ff */
[----:B------:R-:W-:Y:S01]  /*0250*/  IMAD.IADD R3, R0, 0x1, -R11 ;  /* 0x0000000100037824 */ /* 0x000fe200078e0a0b */
[----:B------:R-:W-:Y:S02]  /*0260*/  ISETP.GT.AND P2, PT, R2, RZ, P2 ;  /* 0x000000ff0200720c */ /* 0x000fe40001744270 */
[----:B------:R-:W-:Y:S01]  /*0270*/  CS2R R10, SRZ ;  /* 0x00000000000a7805 */ /* 0x000fe2000001ff00 */
[----:B------:R-:W-:Y:S01]  /*0280*/  IMAD.IADD R0, R8, 0x1, -R9 ;  /* 0x0000000108007824 */ /* 0x000fe200078e0a09 */
[----:B------:R-:W-:Y:S01]  /*0290*/  CS2R R8, SRZ ;  /* 0x0000000000087805 */ /* 0x000fe2000001ff00 */
[----:B------:R-:W-:-:S03]  /*02a0*/  IMAD.WIDE R28, R29, 0x4, R24 ;  /* 0x000000041d1c7825 */ /* 0x000fc600078e0218 */
[C---:B------:R-:W-:Y:S01]  /*02b0*/  ISETP.GT.AND P0, PT, R0.reuse, RZ, PT ;  /* 0x000000ff0000720c */ /* 0x040fe20003f04270 */
[----:B------:R1:W2:Y:S01]  /*02c0*/  @P5 LDG.E.128 R4, desc[UR4][R14.64] ;  /* 0x000000040e045981 */ /* 0x0002a2000c1e1d00 */
[----:B------:R-:W-:Y:S01]  /*02d0*/  ISETP.GT.AND P3, PT, R0, -0x1, PT ;  /* 0xffffffff0000780c */ /* 0x000fe20003f64270 */
[----:B------:R-:W-:Y:S01]  /*02e0*/  VIADD R27, R22, 0xffffd140 ;  /* 0xffffd140161b7836 */ /* 0x000fe20000000000 */
[C---:B------:R-:W-:Y:S01]  /*02f0*/  ISETP.GT.AND P4, PT, R3.reuse, RZ, P0 ;  /* 0x000000ff0300720c */ /* 0x040fe20000784270 */
[----:B------:R-:W3:Y:S01]  /*0300*/  @P2 LDG.E.128 R8, desc[UR4][R28.64] ;  /* 0x000000041c082981 */ /* 0x000ee2000c1e1d00 */
[----:B------:R-:W-:Y:S02]  /*0310*/  ISETP.GT.AND P3, PT, R3, RZ, P3 ;  /* 0x000000ff0300720c */ /* 0x000fe40001f64270 */
[----:B------:R-:W-:Y:S01]  /*0320*/  CS2R R12, SRZ ;  /* 0x00000000000c7805 */ /* 0x000fe2000001ff00 */
[----:B------:R-:W-:Y:S01]  /*0330*/  IMAD.WIDE R26, R27, 0x4, R24 ;  /* 0x000000041b1a7825 */ /* 0x000fe200078e0218 */
[----:B-1----:R-:W-:-:S03]  /*0340*/  CS2R R14, SRZ ;  /* 0x00000000000e7805 */ /* 0x002fc6000001ff00 */
[----:B------:R-:W-:Y:S01]  /*0350*/  VIADD R23, R22, 0xffffd200 ;  /* 0xffffd20016177836 */ /* 0x000fe20000000000 */
[----:B------:R-:W-:Y:S02]  /*0360*/  CS2R R16, SRZ ;  /* 0x0000000000107805 */ /* 0x000fe4000001ff00 */
[----:B------:R-:W-:Y:S01]  /*0370*/  CS2R R18, SRZ ;  /* 0x0000000000127805 */ /* 0x000fe2000001ff00 */
[----:B------:R1:W4:Y:S02]  /*0380*/  @P4 LDG.E.128 R12, desc[UR4][R26.64] ;  /* 0x000000041a0c4981 */ /* 0x000324000c1e1d00 */
[----:B-1----:R-:W-:-:S05]  /*0390*/  IMAD.WIDE R26, R23, 0x4, R24 ;  /* 0x00000004171a7825 */ /* 0x002fca00078e0218 */
[----:B------:R1:W5:Y:S01]  /*03a0*/  @P3 LDG.E.128 R16, desc[UR4][R26.64] ;  /* 0x000000041a103981 */ /* 0x000362000c1e1d00 */
[----:B--2---:R-:W-:Y:S02]  /*03b0*/  SEL R4, R4, RZ, P5 ;  /* 0x000000ff04047207 */ /* 0x004fe40002800000 */
[----:B---3--:R-:W-:-:S05]  /*03c0*/  SEL R23, R8, RZ, P2 ;  /* 0x000000ff08177207 */ /* 0x008fca0001000000 */
[----:B------:R-:W-:Y:S01]  /*03d0*/  FADD R8, R4, R23 ;  /* 0x0000001704087221 */ /* 0x000fe20000000000 */
[----:B------:R-:W-:Y:S01]  /*03e0*/  VIADD R23, R21, 0x1 ;  /* 0x0000000115177836 */ /* 0x000fe20000000000 */
[----:B------:R-:W-:Y:S02]  /*03f0*/  SEL R29, R10, RZ, P2 ;  /* 0x000000ff0a1d7207 */ /* 0x000fe40001000000 */
[----:B------:R-:W-:Y:S02]  /*0400*/  SEL R4, R9, RZ, P2 ;  /* 0x000000ff09047207 */ /* 0x000fe40001000000 */
[----:B------:R-:W-:Y:S02]  /*0410*/  SEL R10, R11, RZ, P2 ;  /* 0x000000ff0b0a7207 */ /* 0x000fe40001000000 */
[----:B------:R-:W-:Y:S02]  /*0420*/  ISETP.GE.U32.AND P2, PT, R23, 0x40, PT ;  /* 0x000000401700780c */ /* 0x000fe40003f46070 */
[----:B------:R-:W-:-:S02]  /*0430*/  SEL R5, R5, RZ, P5 ;  /* 0x000000ff05057207 */ /* 0x000fc40002800000 */
[----:B------:R-:W-:Y:S02]  /*0440*/  SEL R6, R6, RZ, P5 ;  /* 0x000000ff06067207 */ /* 0x000fe40002800000 */
[----:B------:R-:W-:Y:S02]  /*0450*/  SEL R7, R7, RZ, P5 ;  /* 0x000000ff07077207 */ /* 0x000fe40002800000 */
[----:B------:R-:W-:Y:S01]  /*0460*/  ISETP.GT.AND P5, PT, R2, RZ, !P2 ;  /* 0x000000ff0200720c */ /* 0x000fe200057a4270 */
[----:B------:R-:W-:Y:S02]  /*0470*/  VIADD R11, R22, 0xffffd0c0 ;  /* 0xffffd0c0160b7836 */ /* 0x000fe40000000000 */
[----:B------:R-:W-:Y:S01]  /*0480*/  FADD R9, R5, R4 ;  /* 0x0000000405097221 */ /* 0x000fe20000000000 */
[----:B-1----:R-:W-:Y:S01]  /*0490*/  FADD R26, R6, R29 ;  /* 0x0000001d061a7221 */ /* 0x002fe20000000000 */
[----:B------:R-:W-:Y:S02]  /*04a0*/  CS2R R4, SRZ ;  /* 0x0000000000047805 */ /* 0x000fe4000001ff00 */
[----:B-----5:R-:W-:Y:S01]  /*04b0*/  SEL R27, R16, RZ, P3 ;  /* 0x000000ff101b7207 */ /* 0x020fe20001800000 */
[----:B------:R-:W-:Y:S01]  /*04c0*/  FADD R16, R7, R10 ;  /* 0x0000000a07107221 */ /* 0x000fe20000000000 */
[----:B------:R-:W-:Y:S01]  /*04d0*/  CS2R R6, SRZ ;  /* 0x0000000000067805 */ /* 0x000fe2000001ff00 */
[----:B------:R-:W-:-:S05]  /*04e0*/  IMAD.WIDE R10, R11, 0x4, R24 ;  /* 0x000000040b0a7825 */ /* 0x000fca00078e0218 */
[----:B------:R1:W2:Y:S01]  /*04f0*/  @P5 LDG.E.128 R4, desc[UR4][R10.64] ;  /* 0x000000040a045981 */ /* 0x0002a2000c1e1d00 */
[----:B----4-:R-:W-:-:S05]  /*0500*/  SEL R12, R12, RZ, P4 ;  /* 0x000000ff0c0c7207 */ /* 0x010fca0002000000 */
[----:B------:R-:W-:Y:S01]  /*0510*/  FADD R27, R12, R27 ;  /* 0x0000001b0c1b7221 */ /* 0x000fe20000000000 */
[----:B------:R-:W-:Y:S02]  /*0520*/  SEL R12, R13, RZ, P4 ;  /* 0x000000ff0d0c7207 */ /* 0x000fe40002000000 */
[----:B------:R-:W-:-:S05]  /*0530*/  SEL R13, R17, RZ, P3 ;  /* 0x000000ff110d7207 */ /* 0x000fca0001800000 */
[----:B------:R-:W-:Y:S01]  /*0540*/  FADD R13, R12, R13 ;  /* 0x0000000d0c0d7221 */ /* 0x000fe20000000000 */
[----:B------:R-:W-:Y:S01]  /*0550*/  VIADD R12, R0, 0x1 ;  /* 0x00000001000c7836 */ /* 0x000fe20000000000 */
[----:B------:R-:W-:Y:S02]  /*0560*/  SEL R28, R14, RZ, P4 ;  /* 0x000000ff0e1c7207 */ /* 0x000fe40002000000 */
[----:B------:R-:W-:Y:S02]  /*0570*/  SEL R17, R15, RZ, P4 ;  /* 0x000000ff0f117207 */ /* 0x000fe40002000000 */
[----:B------:R-:W-:Y:S02]  /*0580*/  SEL R15, R18, RZ, P3 ;  /* 0x000000ff120f7207 */ /* 0x000fe40001800000 */
[----:B------:R-:W-:Y:S02]  /*0590*/  SEL R14, R19, RZ, P3 ;  /* 0x000000ff130e7207 */ /* 0x000fe40001800000 */
[----:B------:R-:W-:-:S04]  /*05a0*/  ISETP.GE.U32.AND P3, PT, R12, 0x40, PT ;  /* 0x000000400c00780c */ /* 0x000fc80003f66070 */
[----:B------:R-:W-:Y:S01]  /*05b0*/  ISETP.GT.AND P4, PT, R3, RZ, !P3 ;  /* 0x000000ff0300720c */ /* 0x000fe20005f84270 */
[----:B------:R-:W-:Y:S01]  /*05c0*/  FADD R14, R17, R14 ;  /* 0x0000000e110e7221 */ /* 0x000fe20000000000 */
[----:B-1----:R-:W-:Y:S02]  /*05d0*/  CS2R R10, SRZ ;  /* 0x00000000000a7805 */ /* 0x002fe4000001ff00 */
[----:B--2---:R-:W-:Y:S02]  /*05e0*/  SEL R19, R4, RZ, P5 ;  /* 0x000000ff04137207 */ /* 0x004fe40002800000 */
[----:B------:R-:W-:Y:S01]  /*05f0*/  SEL R18, R5, RZ, P5 ;  /* 0x000000ff05127207 */ /* 0x000fe20002800000 */
[----:B------:R-:W-:Y:S02]  /*0600*/  VIADD R5, R22, 0xffffd2c0 ;  /* 0xffffd2c016057836 */ /* 0x000fe40000000000 */
[----:B------:R-:W-:Y:S02]  /*0610*/  FADD R17, R8, R19 ;  /* 0x0000001308117221 */ /* 0x000fe40000000000 */
[----:B------:R-:W-:Y:S01]  /*0620*/  FADD R18, R9, R18 ;  /* 0x0000001209127221 */ /* 0x000fe20000000000 */
[----:B------:R-:W-:Y:S01]  /*0630*/  CS2R R8, SRZ ;  /* 0x0000000000087805 */ /* 0x000fe2000001ff00 */
[----:B------:R-:W-:-:S05]  /*0640*/  IMAD.WIDE R4, R5, 0x4, R24 ;  /* 0x0000000405047825 */ /* 0x000fca00078e0218 */
[----:B------:R1:W2:Y:S01]  /*0650*/  @P4 LDG.E.128 R8, desc[UR4][R4.64] ;  /* 0x0000000404084981 */ /* 0x0002a2000c1e1d00 */
[----:B------:R-:W-:Y:S02]  /*0660*/  SEL R19, R6, RZ, P5 ;  /* 0x000000ff06137207 */ /* 0x000fe40002800000 */
[----:B------:R-:W-:Y:S02]  /*0670*/  ISETP.GT.AND P1, PT, R2, -0x1, P1 ;  /* 0xffffffff0200780c */ /* 0x000fe40000f24270 */
[----:B------:R-:W-:Y:S01]  /*0680*/  SEL R7, R7, RZ, P5 ;  /* 0x000000ff07077207 */ /* 0x000fe20002800000 */
[----:B------:R-:W-:Y:S01]  /*0690*/  VIADD R29, R22, 0xffffff40 ;  /* 0xffffff40161d7836 */ /* 0x000fe20000000000 */
[----:B------:R-:W-:Y:S01]  /*06a0*/  ISETP.GT.AND P0, PT, R3, -0x1, P0 ;  /* 0xffffffff0300780c */ /* 0x000fe20000704270 */
[----:B------:R-:W-:Y:S02]  /*06b0*/  FADD R15, R28, R15 ;  /* 0x0000000f1c0f7221 */ /* 0x000fe40000000000 */
[----:B------:R-:W-:Y:S01]  /*06c0*/  FADD R16, R16, R7 ;  /* 0x0000000710107221 */ /* 0x000fe20000000000 */
[----:B-1----:R-:W-:Y:S01]  /*06d0*/  CS2R R4, SRZ ;  /* 0x0000000000047805 */ /* 0x002fe2000001ff00 */
[----:B------:R-:W-:Y:S01]  /*06e0*/  IMAD.WIDE R28, R29, 0x4, R24 ;  /* 0x000000041d1c7825 */ /* 0x000fe200078e0218 */
[----:B--2---:R-:W-:-:S02]  /*06f0*/  SEL R6, R9, RZ, P4 ;  /* 0x000000ff09067207 */ /* 0x004fc40002000000 */
[----:B------:R-:W-:Y:S02]  /*0700*/  SEL R8, R8, RZ, P4 ;  /* 0x000000ff08087207 */ /* 0x000fe40002000000 */
[----:B------:R-:W-:Y:S01]  /*0710*/  SEL R10, R10, RZ, P4 ;  /* 0x000000ff0a0a7207 */ /* 0x000fe20002000000 */
[----:B------:R-:W-:Y:S01]  /*0720*/  FADD R13, R13, R6 ;  /* 0x000000060d0d7221 */ /* 0x000fe20000000000 */
[----:B------:R-:W-:Y:S02]  /*0730*/  CS2R R6, SRZ ;  /* 0x0000000000067805 */ /* 0x000fe4000001ff00 */
[----:B------:R-:W-:Y:S01]  /*0740*/  SEL R11, R11, RZ, P4 ;  /* 0x000000ff0b0b7207 */ /* 0x000fe20002000000 */
[----:B------:R-:W-:Y:S01]  /*0750*/  FADD R27, R27, R8 ;  /* 0x000000081b1b7221 */ /* 0x000fe20000000000 */
[----:B------:R-:W-:Y:S01]  /*0760*/  FADD R15, R15, R10 ;  /* 0x0000000a0f0f7221 */ /* 0x000fe20000000000 */
[----:B------:R-:W-:Y:S02]  /*0770*/  CS2R R8, SRZ ;  /* 0x0000000000087805 */ /* 0x000fe4000001ff00 */
[----:B------:R-:W-:Y:S01]  /*0780*/  FADD R14, R14, R11 ;  /* 0x0000000b0e0e7221 */ /* 0x000fe20000000000 */
[----:B------:R1:W2:Y:S01]  /*0790*/  @P1 LDG.E.128 R4, desc[UR4][R28.64] ;  /* 0x000000041c041981 */ /* 0x0002a2000c1e1d00 */
[----:B------:R-:W-:Y:S01]  /*07a0*/  CS2R R10, SRZ ;  /* 0x00000000000a7805 */ /* 0x000fe2000001ff00 */
[----:B-1----:R-:W-:-:S05]  /*07b0*/  IMAD.WIDE R28, R22, 0x4, R24 ;  /* 0x00000004161c7825 */ /* 0x002fca00078e0218 */
[----:B------:R-:W3:Y:S01]  /*07c0*/  @P0 LDG.E.128 R8, desc[UR4][R28.64+0x500] ;  /* 0x000500041c080981 */ /* 0x000ee2000c1e1d00 */
[----:B------:R-:W-:Y:S01]  /*07d0*/  FADD R26, R26, R19 ;  /* 0x000000131a1a7221 */ /* 0x000fe20000000000 */
[----:B--2---:R-:W-:Y:S02]  /*07e0*/  SEL R4, R4, RZ, P1 ;  /* 0x000000ff04047207 */ /* 0x004fe40000800000 */
[----:B------:R-:W-:-:S03]  /*07f0*/  SEL R5, R5, RZ, P1 ;  /* 0x000000ff05057207 */ /* 0x000fc60000800000 */
[----:B------:R-:W-:Y:S01]  /*0800*/  FADD R17, R17, R4 ;  /* 0x0000000411117221 */ /* 0x000fe20000000000 */
[----:B------:R-:W-:Y:S01]  /*0810*/  LOP3.LUT R4, R2, R21, RZ, 0xfc, !PT ;  /* 0x0000001502047212 */ /* 0x000fe200078efcff */
[----:B------:R-:W-:Y:S01]  /*0820*/  FADD R18, R18, R5 ;  /* 0x0000000512127221 */ /* 0x000fe20000000000 */
[----:B------:R-:W-:Y:S02]  /*0830*/  SEL R5, R6, RZ, P1 ;  /* 0x000000ff06057207 */ /* 0x000fe40000800000 */
[----:B------:R-:W-:Y:S02]  /*0840*/  ISETP.GT.AND P4, PT, R4, -0x1, PT ;  /* 0xffffffff0400780c */ /* 0x000fe40003f84270 */
[----:B---3--:R-:W-:Y:S02]  /*0850*/  SEL R8, R8, RZ, P0 ;  /* 0x000000ff08087207 */ /* 0x008fe40000000000 */
[----:B------:R-:W-:Y:S02]  /*0860*/  SEL R7, R7, RZ, P1 ;  /* 0x000000ff07077207 */ /* 0x000fe40000800000 */
[----:B------:R-:W-:Y:S01]  /*0870*/  SEL R4, R9, RZ, P0 ;  /* 0x000000ff09047207 */ /* 0x000fe20000000000 */
[----:B------:R-:W-:Y:S01]  /*0880*/  FADD R27, R27, R8 ;  /* 0x000000081b1b7221 */ /* 0x000fe20000000000 */
[----:B------:R-:W-:Y:S01]  /*0890*/  LOP3.LUT R8, R3, R0, RZ, 0xfc, !PT ;  /* 0x0000000003087212 */ /* 0x000fe200078efcff */
[----:B------:R-:W-:Y:S01]  /*08a0*/  FADD R26, R26, R5 ;  /* 0x000000051a1a7221 */ /* 0x000fe20000000000 */
[----:B------:R-:W-:Y:S01]  /*08b0*/  FADD R16, R16, R7 ;  /* 0x0000000710107221 */ /* 0x000fe20000000000 */
[----:B------:R-:W-:Y:S01]  /*08c0*/  FADD R13, R13, R4 ;  /* 0x000000040d0d7221 */ /* 0x000fe20000000000 */
[----:B------:R-:W-:-:S02]  /*08d0*/  ISETP.GT.AND P1, PT, R8, -0x1, PT ;  /* 0xffffffff0800780c */ /* 0x000fc40003f24270 */
[----:B------:R-:W-:Y:S02]  /*08e0*/  CS2R R4, SRZ ;  /* 0x0000000000047805 */ /* 0x000fe4000001ff00 */
[----:B------:R-:W-:Y:S02]  /*08f0*/  CS2R R6, SRZ ;  /* 0x0000000000067805 */ /* 0x000fe4000001ff00 */
[----:B------:R-:W-:Y:S02]  /*0900*/  SEL R10, R10, RZ, P0 ;  /* 0x000000ff0a0a7207 */ /* 0x000fe40000000000 */
[----:B------:R-:W-:Y:S02]  /*0910*/  SEL R11, R11, RZ, P0 ;  /* 0x000000ff0b0b7207 */ /* 0x000fe40000000000 */
[----:B------:R-:W-:Y:S01]  /*0920*/  CS2R R8, SRZ ;  /* 0x0000000000087805 */ /* 0x000fe2000001ff00 */
[----:B------:R-:W-:Y:S01]  /*0930*/  FADD R15, R15, R10 ;  /* 0x0000000a0f0f7221 */ /* 0x000fe20000000000 */
[----:B------:R-:W2:Y:S01]  /*0940*/  @P4 LDG.E.128 R4, desc[UR4][R28.64] ;  /* 0x000000041c044981 */ /* 0x000ea2000c1e1d00 */
[----:B------:R-:W-:Y:S01]  /*0950*/  FADD R14, R14, R11 ;  /* 0x0000000b0e0e7221 */ /* 0x000fe20000000000 */
[----:B------:R-:W-:-:S06]  /*0960*/  CS2R R10, SRZ ;  /* 0x00000000000a7805 */ /* 0x000fcc000001ff00 */
[----:B------:R-:W3:Y:S01]  /*0970*/  @P1 LDG.E.128 R8, desc[UR4][R28.64+0x800] ;  /* 0x000800041c081981 */ /* 0x000ee2000c1e1d00 */
[----:B------:R-:W-:Y:S02]  /*0980*/  ISETP.GT.AND P2, PT, R2, -0x1, !P2 ;  /* 0xffffffff0200780c */ /* 0x000fe40005744270 */
[----:B--2---:R-:W-:Y:S02]  /*0990*/  SEL R4, R4, RZ, P4 ;  /* 0x000000ff04047207 */ /* 0x004fe40002000000 */
[----:B------:R-:W-:Y:S02]  /*09a0*/  SEL R5, R5, RZ, P4 ;  /* 0x000000ff05057207 */ /* 0x000fe40002000000 */
[----:B------:R-:W-:Y:S01]  /*09b0*/  SEL R7, R7, RZ, P4 ;  /* 0x000000ff07077207 */ /* 0x000fe20002000000 */
[----:B------:R-:W-:Y:S02]  /*09c0*/  FADD R17, R17, R4 ;  /* 0x0000000411117221 */ /* 0x000fe40000000000 */
[----:B------:R-:W-:Y:S01]  /*09d0*/  FADD R18, R18, R5 ;  /* 0x0000000512127221 */ /* 0x000fe20000000000 */
[----:B------:R-:W-:-:S02]  /*09e0*/  SEL R5, R6, RZ, P4 ;  /* 0x000000ff06057207 */ /* 0x000fc40002000000 */
[----:B---3--:R-:W-:Y:S01]  /*09f0*/  SEL R4, R9, RZ, P1 ;  /* 0x000000ff09047207 */ /* 0x008fe20000800000 */
[----:B------:R-:W-:Y:S01]  /*0a00*/  FADD R16, R16, R7 ;  /* 0x0000000710107221 */ /* 0x000fe20000000000 */
[----:B------:R-:W-:Y:S01]  /*0a10*/  CS2R R6, SRZ ;  /* 0x0000000000067805 */ /* 0x000fe2000001ff00 */
[----:B------:R-:W-:Y:S02]  /*0a20*/  FADD R26, R26, R5 ;  /* 0x000000051a1a7221 */ /* 0x000fe40000000000 */
[----:B------:R-:W-:Y:S01]  /*0a30*/  FADD R19, R13, R4 ;  /* 0x000000040d137221 */ /* 0x000fe20000000000 */
[----:B------:R-:W-:-:S06]  /*0a40*/  CS2R R4, SRZ ;  /* 0x0000000000047805 */ /* 0x000fcc000001ff00 */
[----:B------:R-:W2:Y:S01]  /*0a50*/  @P2 LDG.E.128 R4, desc[UR4][R28.64+0x300] ;  /* 0x000300041c042981 */ /* 0x000ea2000c1e1d00 */
[----:B------:R-:W-:Y:S02]  /*0a60*/  ISETP.GT.AND P3, PT, R3, -0x1, !P3 ;  /* 0xffffffff0300780c */ /* 0x000fe40005f64270 */
[----:B------:R-:W-:Y:S02]  /*0a70*/  SEL R8, R8, RZ, P1 ;  /* 0x000000ff08087207 */ /* 0x000fe40000800000 */
[----:B------:R-:W-:Y:S02]  /*0a80*/  SEL R10, R10, RZ, P1 ;  /* 0x000000ff0a0a7207 */ /* 0x000fe40000800000 */
[----:B------:R-:W-:Y:S01]  /*0a90*/  SEL R11, R11, RZ, P1 ;  /* 0x000000ff0b0b7207 */ /* 0x000fe20000800000 */
[----:B------:R-:W-:Y:S01]  /*0aa0*/  FADD R27, R27, R8 ;  /* 0x000000081b1b7221 */ /* 0x000fe20000000000 */
[----:B------:R-:W-:Y:S01]  /*0ab0*/  CS2R R8, SRZ ;  /* 0x0000000000087805 */ /* 0x000fe2000001ff00 */
[----:B------:R-:W-:-:S02]  /*0ac0*/  FADD R15, R15, R10 ;  /* 0x0000000a0f0f7221 */ /* 0x000fc40000000000 */
[----:B------:R-:W-:Y:S01]  /*0ad0*/  FADD R14, R14, R11 ;  /* 0x0000000b0e0e7221 */ /* 0x000fe20000000000 */
[----:B------:R-:W-:Y:S02]  /*0ae0*/  CS2R R10, SRZ ;  /* 0x00000000000a7805 */ /* 0x000fe4000001ff00 */
[----:B--2---:R-:W-:Y:S02]  /*0af0*/  SEL R5, R5, RZ, P2 ;  /* 0x000000ff05057207 */ /* 0x004fe40001000000 */
[----:B------:R-:W-:-:S03]  /*0b00*/  SEL R4, R4, RZ, P2 ;  /* 0x000000ff04047207 */ /* 0x000fc60001000000 */
[----:B------:R-:W-:Y:S01]  /*0b10*/  FADD R18, R18, R5 ;  /* 0x0000000512127221 */ /* 0x000fe20000000000 */
[----:B------:R-:W-:Y:S02]  /*0b20*/  VIADD R5, R22, 0x2c0 ;  /* 0x000002c016057836 */ /* 0x000fe40000000000 */
[----:B------:R-:W-:Y:S02]  /*0b30*/  FADD R17, R17, R4 ;  /* 0x0000000411117221 */ /* 0x000fe40000000000 */
[----:B------:R-:W-:-:S05]  /*0b40*/  IMAD.WIDE R4, R5, 0x4, R24 ;  /* 0x0000000405047825 */ /* 0x000fca00078e0218 */
[----:B------:R1:W2:Y:S01]  /*0b50*/  @P3 LDG.E.128 R8, desc[UR4][R4.64] ;  /* 0x0000000404083981 */ /* 0x0002a2000c1e1d00 */
[----:B------:R-:W-:Y:S01]  /*0b60*/  VIADD R28, R2, 0x1 ;  /* 0x00000001021c7836 */ /* 0x000fe20000000000 */
[C---:B------:R-:W-:Y:S01]  /*0b70*/  ISETP.GT.AND P1, PT, R21.reuse, 0x3d, PT ;  /* 0x0000003d1500780c */ /* 0x040fe20003f24270 */
[C---:B------:R-:W-:Y:S01]  /*0b80*/  VIADD R13, R21.reuse, 0x2 ;  /* 0x00000002150d7836 */ /* 0x040fe20000000000 */
[----:B------:R-:W-:Y:S02]  /*0b90*/  ISETP.GE.AND P4, PT, R21, 0x3e, PT ;  /* 0x0000003e1500780c */ /* 0x000fe40003f86270 */
[C---:B------:R-:W-:Y:S02]  /*0ba0*/  LOP3.LUT R23, R28.reuse, R23, RZ, 0xfc, !PT ;  /* 0x000000171c177212 */ /* 0x040fe400078efcff */
[----:B------:R-:W-:Y:S02]  /*0bb0*/  ISETP.GE.U32.AND P0, PT, R28, 0x40, PT ;  /* 0x000000401c00780c */ /* 0x000fe40003f06070 */
[----:B------:R-:W-:-:S02]  /*0bc0*/  SEL R28, R13, RZ, !P4 ;  /* 0x000000ff0d1c7207 */ /* 0x000fc40006000000 */
[----:B------:R-:W-:Y:S01]  /*0bd0*/  ISETP.GE.U32.AND P4, PT, R23, 0x40, PT ;  /* 0x000000401700780c */ /* 0x000fe20003f86070 */
[----:B------:R-:W-:Y:S01]  /*0be0*/  VIADD R23, R3, 0x1 ;  /* 0x0000000103177836 */ /* 0x000fe20000000000 */
[----:B------:R-:W-:Y:S01]  /*0bf0*/  ISETP.GT.AND P5, PT, R21, RZ, !P0 ;  /* 0x000000ff1500720c */ /* 0x000fe200047a4270 */
[----:B------:R-:W-:Y:S01]  /*0c00*/  VIADD R13, R28, 0x40 ;  /* 0x000000401c0d7836 */ /* 0x000fe20000000000 */
[----:B-1----:R-:W-:Y:S02]  /*0c10*/  SEL R5, R6, RZ, P2 ;  /* 0x000000ff06057207 */ /* 0x002fe40001000000 */
[----:B------:R-:W-:Y:S01]  /*0c20*/  SEL R7, R7, RZ, P2 ;  /* 0x000000ff07077207 */ /* 0x000fe20001000000 */
[----:B------:R-:W-:Y:S01]  /*0c30*/  @!P1 IMAD.MOV R13, RZ, RZ, R28 ;  /* 0x000000ffff0d9224 */ /* 0x000fe200078e021c */
[----:B------:R-:W-:Y:S01]  /*0c40*/  ISETP.GE.U32.AND P1, PT, R23, 0x40, PT ;  /* 0x000000401700780c */ /* 0x000fe20003f26070 */
[----:B------:R-:W-:Y:S02]  /*0c50*/  FADD R26, R26, R5 ;  /* 0x000000051a1a7221 */ /* 0x000fe40000000000 */
[----:B------:R-:W-:Y:S01]  /*0c60*/  FADD R16, R16, R7 ;  /* 0x0000000710107221 */ /* 0x000fe20000000000 */
[----:B------:R-:W-:Y:S01]  /*0c70*/  CS2R R6, SRZ ;  /* 0x0000000000067805 */ /* 0x000fe2000001ff00 */
[----:B------:R-:W-:-:S04]  /*0c80*/  VIADD R29, R22, 0x3140 ;  /* 0x00003140161d7836 */ /* 0x000fc80000000000 */
[----:B------:R-:W-:Y:S01]  /*0c90*/  IMAD.WIDE R28, R29, 0x4, R24 ;  /* 0x000000041d1c7825 */ /* 0x000fe200078e0218 */
[----:B--2---:R-:W-:Y:S02]  /*0ca0*/  SEL R4, R9, RZ, P3 ;  /* 0x000000ff09047207 */ /* 0x004fe40001800000 */
[----:B------:R-:W-:Y:S01]  /*0cb0*/  SEL R8, R8, RZ, P3 ;  /* 0x000000ff08087207 */ /* 0x000fe20001800000 */
[----:B------:R-:W-:Y:S01]  /*0cc0*/  VIADD R9, R22, 0x2f40 ;  /* 0x00002f4016097836 */ /* 0x000fe20000000000 */
[----:B------:R-:W-:Y:S01]  /*0cd0*/  SEL R10, R10, RZ, P3 ;  /* 0x000000ff0a0a7207 */ /* 0x000fe20001800000 */
[----:B------:R-:W-:Y:S01]  /*0ce0*/  FADD R19, R19, R4 ;  /* 0x0000000413137221 */ /* 0x000fe20000000000 */
[----:B------:R-:W-:Y:S01]  /*0cf0*/  CS2R R4, SRZ ;  /* 0x0000000000047805 */ /* 0x000fe2000001ff00 */
[----:B------:R-:W-:Y:S01]  /*0d00*/  FADD R27, R27, R8 ;  /* 0x000000081b1b7221 */ /* 0x000fe20000000000 */
[----:B------:R-:W-:Y:S01]  /*0d10*/  SEL R11, R11, RZ, P3 ;  /* 0x000000ff0b0b7207 */ /* 0x000fe20001800000 */
[----:B------:R-:W-:Y:S01]  /*0d20*/  IMAD.WIDE R8, R9, 0x4, R24 ;  /* 0x0000000409087825 */ /* 0x000fe200078e0218 */
[----:B------:R-:W-:-:S03]  /*0d30*/  ISETP.GT.AND P3, PT, R0, RZ, !P1 ;  /* 0x000000ff0000720c */ /* 0x000fc60004f64270 */
[----:B------:R-:W-:Y:S01]  /*0d40*/  FADD R15, R15, R10 ;  /* 0x0000000a0f0f7221 */ /* 0x000fe20000000000 */
[----:B------:R-:W-:Y:S01]  /*0d50*/  FADD R14, R14, R11 ;  /* 0x0000000b0e0e7221 */ /* 0x000fe20000000000 */
[----:B------:R1:W2:Y:S01]  /*0d60*/  @P5 LDG.E.128 R4, desc[UR4][R8.64] ;  /* 0x0000000408045981 */ /* 0x0002a2000c1e1d00 */
[----:B------:R-:W-:Y:S02]  /*0d70*/  CS2R R10, SRZ ;  /* 0x00000000000a7805 */ /* 0x000fe4000001ff00 */
[----:B-1----:R-:W-:-:S06]  /*0d80*/  CS2R R8, SRZ ;  /* 0x0000000000087805 */ /* 0x002fcc000001ff00 */
[----:B------:R1:W3:Y:S01]  /*0d90*/  @P3 LDG.E.128 R8, desc[UR4][R28.64] ;  /* 0x000000041c083981 */ /* 0x0002e2000c1e1d00 */
[----:B------:R-:W-:Y:S02]  /*0da0*/  LOP3.LUT R12, R23, R12, RZ, 0xfc, !PT ;  /* 0x0000000c170c7212 */ /* 0x000fe400078efcff */
[----:B------:R-:W-:Y:S02]  /*0db0*/  ISETP.GT.AND P0, PT, R21, -0x1, !P0 ;  /* 0xffffffff1500780c */ /* 0x000fe40004704270 */
[----:B------:R-:W-:Y:S02]  /*0dc0*/  ISETP.GE.U32.AND P2, PT, R12, 0x40, PT ;  /* 0x000000400c00780c */ /* 0x000fe40003f46070 */
[----:B------:R-:W-:Y:S02]  /*0dd0*/  ISETP.GT.AND P1, PT, R0, -0x1, !P1 ;  /* 0xffffffff0000780c */ /* 0x000fe40004f24270 */
[----:B--2---:R-:W-:Y:S02]  /*0de0*/  SEL R23, R6, RZ, P5 ;  /* 0x000000ff06177207 */ /* 0x004fe40002800000 */
[----:B------:R-:W-:-:S02]  /*0df0*/  SEL R4, R4, RZ, P5 ;  /* 0x000000ff04047207 */ /* 0x000fc40002800000 */
[----:B------:R-:W-:Y:S02]  /*0e00*/  SEL R5, R5, RZ, P5 ;  /* 0x000000ff05057207 */ /* 0x000fe40002800000 */
[----:B------:R-:W-:Y:S01]  /*0e10*/  SEL R7, R7, RZ, P5 ;  /* 0x000000ff07077207 */ /* 0x000fe20002800000 */
[----:B------:R-:W-:Y:S01]  /*0e20*/  FADD R26, R26, R23 ;  /* 0x000000171a1a7221 */ /* 0x000fe20000000000 */
[----:B------:R-:W-:Y:S02]  /*0e30*/  VIADD R23, R22, 0x3000 ;  /* 0x0000300016177836 */ /* 0x000fe40000000000 */
[----:B------:R-:W-:Y:S01]  /*0e40*/  FADD R17, R17, R4 ;  /* 0x0000000411117221 */ /* 0x000fe20000000000 */
[----:B------:R-:W-:Y:S01]  /*0e50*/  FADD R18, R18, R5 ;  /* 0x0000000512127221 */ /* 0x000fe20000000000 */
[----:B------:R-:W-:Y:S01]  /*0e60*/  FADD R16, R16, R7 ;  /* 0x0000000710107221 */ /* 0x000fe20000000000 */
[----:B------:R-:W-:Y:S02]  /*0e70*/  CS2R R4, SRZ ;  /* 0x0000000000047805 */ /* 0x000fe4000001ff00 */
[----:B------:R-:W-:Y:S01]  /*0e80*/  CS2R R6, SRZ ;  /* 0x0000000000067805 */ /* 0x000fe2000001ff00 */
[----:B-1----:R-:W-:Y:S01]  /*0e90*/  IMAD.WIDE R28, R23, 0x4, R24 ;  /* 0x00000004171c7825 */ /* 0x002fe200078e0218 */
[----:B---3--:R-:W-:-:S02]  /*0ea0*/  SEL R12, R9, RZ, P3 ;  /* 0x000000ff090c7207 */ /* 0x008fc40001800000 */
[----:B------:R-:W-:Y:S02]  /*0eb0*/  SEL R8, R8, RZ, P3 ;  /* 0x000000ff08087207 */ /* 0x000fe40001800000 */
[----:B------:R-:W-:Y:S02]  /*0ec0*/  SEL R10, R10, RZ, P3 ;  /* 0x000000ff0a0a7207 */ /* 0x000fe40001800000 */
[----:B------:R-:W-:Y:S01]  /*0ed0*/  SEL R11, R11, RZ, P3 ;  /* 0x000000ff0b0b7207 */ /* 0x000fe20001800000 */
[----:B------:R-:W-:Y:S02]  /*0ee0*/  VIADD R23, R22, 0x3200 ;  /* 0x0000320016177836 */ /* 0x000fe40000000000 */
[----:B------:R-:W-:Y:S01]  /*0ef0*/  FADD R12, R19, R12 ;  /* 0x0000000c130c7221 */ /* 0x000fe20000000000 */
[----:B------:R-:W-:Y:S01]  /*0f00*/  FADD R27, R27, R8 ;  /* 0x000000081b1b7221 */ /* 0x000fe20000000000 */
[----:B------:R-:W-:Y:S01]  /*0f10*/  FADD R15, R15, R10 ;  /* 0x0000000a0f0f7221 */ /* 0x000fe20000000000 */
[----:B------:R-:W-:Y:S01]  /*0f20*/  FADD R19, R14, R11 ;  /* 0x0000000b0e137221 */ /* 0x000fe20000000000 */
[----:B------:R1:W2:Y:S01]  /*0f30*/  @P0 LDG.E.128 R4, desc[UR4][R28.64] ;  /* 0x000000041c040981 */ /* 0x0002a2000c1e1d00 */
[----:B------:R-:W-:-:S02]  /*0f40*/  CS2R R8, SRZ ;  /* 0x0000000000087805 */ /* 0x000fc4000001ff00 */
[----:B------:R-:W-:Y:S01]  /*0f50*/  CS2R R10, SRZ ;  /* 0x00000000000a7805 */ /* 0x000fe2000001ff00 */
[----:B-1----:R-:W-:-:S05]  /*0f60*/  IMAD.WIDE R28, R23, 0x4, R24 ;  /* 0x00000004171c7825 */ /* 0x002fca00078e0218 */
[----:B------:R-:W3:Y:S01]  /*0f70*/  @P1 LDG.E.128 R8, desc[UR4][R28.64] ;  /* 0x000000041c081981 */ /* 0x000ee2000c1e1d00 */
[----:B------:R-:W-:Y:S02]  /*0f80*/  ISETP.GE.AND P3, PT, R0, 0x3e, PT ;  /* 0x0000003e0000780c */ /* 0x000fe40003f66270 */
[----:B------:R-:W-:-:S04]  /*0f90*/  LEA.HI R20, R20, R20, RZ, 0x6 ;  /* 0x0000001414147211 */ /* 0x000fc800078f30ff */
[----:B------:R-:W-:Y:S02]  /*0fa0*/  LOP3.LUT R20, R20, 0xffffffc0, RZ, 0xc0, !PT ;  /* 0xffffffc014147812 */ /* 0x000fe400078ec0ff */
[----:B--2---:R-:W-:Y:S02]  /*0fb0*/  SEL R4, R4, RZ, P0 ;  /* 0x000000ff04047207 */ /* 0x004fe40000000000 */
[----:B------:R-:W-:Y:S02]  /*0fc0*/  SEL R5, R5, RZ, P0 ;  /* 0x000000ff05057207 */ /* 0x000fe40000000000 */
[----:B------:R-:W-:Y:S02]  /*0fd0*/  SEL R23, R6, RZ, P0 ;  /* 0x000000ff06177207 */ /* 0x000fe40000000000 */
[----:B------:R-:W-:Y:S02]  /*0fe0*/  SEL R7, R7, RZ, P0 ;  /* 0x000000ff07077207 */ /* 0x000fe40000000000 */
[----:B------:R-:W-:-:S02]  /*0ff0*/  ISETP.GT.AND P0, PT, R0, 0x3d, PT ;  /* 0x0000003d0000780c */ /* 0x000fc40003f04270 */
[----:B---3--:R-:W-:-:S05]  /*1000*/  SEL R8, R8, RZ, P1 ;  /* 0x000000ff08087207 */ /* 0x008fca0000800000 */
[----:B------:R-:W-:Y:S01]  /*1010*/  FADD R27, R27, R8 ;  /* 0x000000081b1b7221 */ /* 0x000fe20000000000 */
[----:B------:R-:W-:Y:S01]  /*1020*/  VIADD R8, R0, 0x2 ;  /* 0x0000000200087836 */ /* 0x000fe20000000000 */
[----:B------:R-:W-:-:S04]  /*1030*/  SEL R9, R9, RZ, P1 ;  /* 0x000000ff09097207 */ /* 0x000fc80000800000 */
[----:B------:R-:W-:Y:S01]  /*1040*/  SEL R14, R8, RZ, !P3 ;  /* 0x000000ff080e7207 */ /* 0x000fe20005800000 */
[----:B------:R-:W-:-:S04]  /*1050*/  FADD R9, R12, R9 ;  /* 0x000000090c097221 */ /* 0x000fc80000000000 */
[----:B------:R-:W-:Y:S02]  /*1060*/  VIADD R8, R14, 0x40 ;  /* 0x000000400e087836 */ /* 0x000fe40000000000 */
[----:B------:R-:W-:Y:S01]  /*1070*/  @!P0 IMAD.MOV R8, RZ, RZ, R14 ;  /* 0x000000ffff088224 */ /* 0x000fe200078e020e */
[C---:B------:R-:W-:Y:S01]  /*1080*/  ISETP.GT.AND P0, PT, R3.reuse, 0x3d, PT ;  /* 0x0000003d0300780c */ /* 0x040fe20003f04270 */
[C---:B------:R-:W-:Y:S01]  /*1090*/  VIADD R12, R3.reuse, 0x2 ;  /* 0x00000002030c7836 */ /* 0x040fe20000000000 */
[----:B------:R-:W-:Y:S01]  /*10a0*/  ISETP.GE.AND P3, PT, R3, 0x3e, PT ;  /* 0x0000003e0300780c */ /* 0x000fe20003f66270 */
[----:B------:R-:W-:Y:S01]  /*10b0*/  FADD R26, R26, R23 ;  /* 0x000000171a1a7221 */ /* 0x000fe20000000000 */
[----:B------:R-:W-:Y:S02]  /*10c0*/  VIADD R23, R22, 0x30c0 ;  /* 0x000030c016177836 */ /* 0x000fe40000000000 */
[----:B------:R-:W-:Y:S02]  /*10d0*/  SEL R12, R12, RZ, !P3 ;  /* 0x000000ff0c0c7207 */ /* 0x000fe40005800000 */
[----:B------:R-:W-:Y:S01]  /*10e0*/  IMAD.WIDE R28, R23, 0x4, R24 ;  /* 0x00000004171c7825 */ /* 0x000fe200078e0218 */
[----:B------:R-:W-:-:S03]  /*10f0*/  SEL R10, R10, RZ, P1 ;  /* 0x000000ff0a0a7207 */ /* 0x000fc60000800000 */
[----:B------:R-:W-:Y:S02]  /*1100*/  VIADD R23, R12, 0x40 ;  /* 0x000000400c177836 */ /* 0x000fe40000000000 */
[----:B------:R-:W-:Y:S02]  /*1110*/  @!P0 IMAD.MOV R23, RZ, RZ, R12 ;  /* 0x000000ffff178224 */ /* 0x000fe400078e020c */
[----:B------:R-:W-:-:S04]  /*1120*/  IMAD.HI R12, R22, 0x2aaaaaab, RZ ;  /* 0x2aaaaaab160c7827 */ /* 0x000fc800078e02ff */
[----:B------:R-:W-:Y:S01]  /*1130*/  FADD R10, R15, R10 ;  /* 0x0000000a0f0a7221 */ /* 0x000fe20000000000 */
[----:B------:R-:W-:-:S04]  /*1140*/  SHF.R.U32.HI R15, RZ, 0x1f, R12 ;  /* 0x0000001fff0f7819 */ /* 0x000fc8000001160c */
[----:B------:R-:W-:-:S05]  /*1150*/  LEA.HI.SX32 R15, R12, R15, 0x15 ;  /* 0x0000000f0c0f7211 */ /* 0x000fca00078faaff */
[----:B------:R-:W-:Y:S01]  /*1160*/  IMAD.IADD R15, R15, 0x1, -R20 ;  /* 0x000000010f0f7824 */ /* 0x000fe200078e0a14 */
[----:B------:R-:W-:-:S04]  /*1170*/  ISETP.GT.AND P3, PT, R2, 0x1, PT ;  /* 0x000000010200780c */ /* 0x000fc80003f64270 */
[C---:B------:R-:W-:Y:S01]  /*1180*/  ISETP.GT.AND P5, PT, R15.reuse, 0x3d, PT ;  /* 0x0000003d0f00780c */ /* 0x040fe20003fa4270 */
[C---:B------:R-:W-:Y:S01]  /*1190*/  VIADD R12, R15.reuse, 0x2 ;  /* 0x000000020f0c7836 */ /* 0x040fe20000000000 */
[----:B------:R-:W-:Y:S01]  /*11a0*/  ISETP.GE.AND P6, PT, R15, 0x3e, PT ;  /* 0x0000003e0f00780c */ /* 0x000fe20003fc6270 */
[----:B------:R-:W-:Y:S01]  /*11b0*/  VIADD R2, R2, 0xffffffff ;  /* 0xffffffff02027836 */ /* 0x000fe20000000000 */
[C---:B------:R-:W-:Y:S01]  /*11c0*/  ISETP.GT.AND P0, PT, R21.reuse, 0x1, PT ;  /* 0x000000011500780c */ /* 0x040fe20003f04270 */
[----:B------:R-:W-:Y:S02]  /*11d0*/  VIADD R21, R21, 0xffffffff ;  /* 0xffffffff15157836 */ /* 0x000fe40000000000 */
[----:B------:R-:W-:Y:S01]  /*11e0*/  FADD R17, R17, R4 ;  /* 0x0000000411117221 */ /* 0x000fe20000000000 */
[----:B------:R-:W-:Y:S01]  /*11f0*/  FADD R18, R18, R5 ;  /* 0x0000000512127221 */ /* 0x000fe20000000000 */
[----:B------:R-:W-:Y:S01]  /*1200*/  FADD R16, R16, R7 ;  /* 0x0000000710107221 */ /* 0x000fe20000000000 */
[----:B------:R-:W-:-:S02]  /*1210*/  CS2R R4, SRZ ;  /* 0x0000000000047805 */ /* 0x000fc4000001ff00 */
[----:B------:R-:W-:Y:S02]  /*1220*/  CS2R R6, SRZ ;  /* 0x0000000000067805 */ /* 0x000fe4000001ff00 */
[----:B------:R-:W-:Y:S02]  /*1230*/  SEL R12, R12, RZ, !P6 ;  /* 0x000000ff0c0c7207 */ /* 0x000fe40007000000 */
[----:B------:R-:W-:Y:S02]  /*1240*/  SEL R2, R2, RZ, P3 ;  /* 0x000000ff02027207 */ /* 0x000fe40001800000 */
[----:B------:R-:W-:Y:S01]  /*1250*/  SEL R21, R21, RZ, P0 ;  /* 0x000000ff15157207 */ /* 0x000fe20000000000 */
[----:B------:R-:W-:Y:S01]  /*1260*/  VIADD R14, R12, 0x40 ;  /* 0x000000400c0e7836 */ /* 0x000fe20000000000 */
[----:B------:R-:W2:Y:S01]  /*1270*/  @!P4 LDG.E.128 R4, desc[UR4][R28.64] ;  /* 0x000000041c04c981 */ /* 0x000ea2000c1e1d00 */
[----:B------:R-:W-:Y:S02]  /*1280*/  @!P5 IMAD.MOV R14, RZ, RZ, R12 ;  /* 0x000000ffff0ed224 */ /* 0x000fe400078e020c */
[----:B------:R-:W-:-:S02]  /*1290*/  IMAD R12, R21, R2, RZ ;  /* 0x00000002150c7224 */ /* 0x000fc400078e02ff */
[----:B------:R-:W-:Y:S02]  /*12a0*/  IMAD R15, R2, R13, RZ ;  /* 0x0000000d020f7224 */ /* 0x000fe400078e02ff */
[-C--:B------:R-:W-:Y:S02]  /*12b0*/  IMAD R2, R13, R14.reuse, R12 ;  /* 0x0000000e0d027224 */ /* 0x080fe400078e020c */
[----:B------:R-:W-:Y:S02]  /*12c0*/  VIADD R13, R22, 0x32c0 ;  /* 0x000032c0160d7836 */ /* 0x000fe40000000000 */
[----:B------:R-:W-:Y:S01]  /*12d0*/  IMAD R21, R21, R14, R15 ;  /* 0x0000000e15157224 */ /* 0x000fe200078e020f */
[----:B------:R-:W-:Y:S01]  /*12e0*/  CS2R R14, SRZ ;  /* 0x00000000000e7805 */ /* 0x000fe2000001ff00 */
[----:B------:R-:W-:Y:S01]  /*12f0*/  IMAD.WIDE R24, R13, 0x4, R24 ;  /* 0x000000040d187825 */ /* 0x000fe200078e0218 */
[----:B------:R-:W-:-:S06]  /*1300*/  CS2R R12, SRZ ;  /* 0x00000000000c7805 */ /* 0x000fcc000001ff00 */
[----:B------:R-:W3:Y:S01]  /*1310*/  @!P2 LDG.E.128 R12, desc[UR4][R24.64] ;  /* 0x00000004180ca981 */ /* 0x000ee2000c1e1d00 */
[C---:B------:R-:W-:Y:S01]  /*1320*/  ISETP.GT.AND P3, PT, R3.reuse, 0x1, PT ;  /* 0x000000010300780c */ /* 0x040fe20003f64270 */
[----:B------:R-:W-:Y:S01]  /*1330*/  VIADD R3, R3, 0xffffffff ;  /* 0xffffffff03037836 */ /* 0x000fe20000000000 */
[C---:B------:R-:W-:Y:S01]  /*1340*/  ISETP.GT.AND P0, PT, R0.reuse, 0x1, PT ;  /* 0x000000010000780c */ /* 0x040fe20003f04270 */
[----:B------:R-:W-:-:S03]  /*1350*/  VIADD R0, R0, 0xffffffff ;  /* 0xffffffff00007836 */ /* 0x000fc60000000000 */
[----:B------:R-:W-:Y:S02]  /*1360*/  SEL R3, R3, RZ, P3 ;  /* 0x000000ff03037207 */ /* 0x000fe40001800000 */
[----:B------:R-:W-:Y:S01]  /*1370*/  SEL R0, R0, RZ, P0 ;  /* 0x000000ff00007207 */ /* 0x000fe20000000000 */
[----:B------:R-:W-:-:S04]  /*1380*/  IMAD.IADD R21, R2, 0x1, -R21 ;  /* 0x0000000102157824 */ /* 0x000fc800078e0a15 */
[----:B------:R-:W-:Y:S02]  /*1390*/  IMAD R2, R0, R3, RZ ;  /* 0x0000000300027224 */ /* 0x000fe400078e02ff */
[----:B------:R-:W-:Y:S02]  /*13a0*/  IMAD R3, R3, R8, RZ ;  /* 0x0000000803037224 */ /* 0x000fe400078e02ff */
[-C--:B------:R-:W-:Y:S02]  /*13b0*/  IMAD R2, R8, R23.reuse, R2 ;  /* 0x0000001708027224 */ /* 0x080fe400078e0202 */
[----:B------:R-:W-:Y:S01]  /*13c0*/  IMAD R3, R0, R23, R3 ;  /* 0x0000001700037224 */ /* 0x000fe200078e0203 */
[----:B------:R-:W-:-:S03]  /*13d0*/  SEL R0, R11, RZ, P1 ;  /* 0x000000ff0b007207 */ /* 0x000fc60000800000 */
[----:B------:R-:W-:Y:S01]  /*13e0*/  IMAD.IADD R11, R2, 0x1, -R3 ;  /* 0x00000001020b7824 */ /* 0x000fe200078e0a03 */
[----:B------:R-:W-:Y:S01]  /*13f0*/  I2FP.F32.S32 R8, R21 ;  /* 0x0000001500087245 */ /* 0x000fe20000201400 */
[----:B------:R-:W-:Y:S01]  /*1400*/  FADD R19, R19, R0 ;  /* 0x0000000013137221 */ /* 0x000fe20000000000 */
[----:B------:R-:W1:Y:S02]  /*1410*/  LDC.64 R2, c[0x0][0x218] ;  /* 0x00008600ff027b82 */ /* 0x000e640000000a00 */
[----:B------:R-:W-:Y:S02]  /*1420*/  I2FP.F32.S32 R0, R11 ;  /* 0x0000000b00007245 */ /* 0x000fe40000201400 */
[----:B------:R-:W-:Y:S02]  /*1430*/  FSETP.GT.AND P0, PT, |R8|, 8.50705917302346158658e+37, PT ;  /* 0x7e8000000800780b */ /* 0x000fe40003f04200 */
[----:B------:R-:W-:Y:S02]  /*1440*/  FSETP.GT.AND P1, PT, |R0|, 8.50705917302346158658e+37, PT ;  /* 0x7e8000000000780b */ /* 0x000fe40003f24200 */
[----:B------:R-:W-:-:S09]  /*1450*/  FSETP.GEU.AND P3, PT, |R8|, 1.175494350822287508e-38, PT ;  /* 0x008000000800780b */ /* 0x000fd20003f6e200 */
[----:B------:R-:W-:-:S04]  /*1460*/  @P0 FMUL R8, R8, 0.25 ;  /* 0x3e80000008080820 */ /* 0x000fc80000400000 */
[----:B------:R-:W-:-:S06]  /*1470*/  @!P3 FMUL R8, R8, 16777216 ;  /* 0x4b8000000808b820 */ /* 0x000fcc0000400000 */
[----:B------:R-:W4:Y:S01]  /*1480*/  MUFU.RCP R8, R8 ;  /* 0x0000000800087308 */ /* 0x000f220000001000 */
[----:B-1----:R-:W-:Y:S01]  /*1490*/  IMAD.WIDE R2, R22, 0x4, R2 ;  /* 0x0000000416027825 */ /* 0x002fe200078e0202 */
[----:B--2---:R-:W-:Y:S02]  /*14a0*/  SEL R4, R4, RZ, !P4 ;  /* 0x000000ff04047207 */ /* 0x004fe40006000000 */
[----:B------:R-:W-:Y:S02]  /*14b0*/  SEL R5, R5, RZ, !P4 ;  /* 0x000000ff05057207 */ /* 0x000fe40006000000 */
[----:B------:R-:W-:Y:S02]  /*14c0*/  SEL R11, R6, RZ, !P4 ;  /* 0x000000ff060b7207 */ /* 0x000fe40006000000 */
[----:B------:R-:W-:Y:S02]  /*14d0*/  SEL R7, R7, RZ, !P4 ;  /* 0x000000ff07077207 */ /* 0x000fe40006000000 */
[C---:B------:R-:W-:Y:S01]  /*14e0*/  FSETP.GEU.AND P4, PT, |R0|.reuse, 1.175494350822287508e-38, PT ;  /* 0x008000000000780b */ /* 0x040fe20003f8e200 */
[----:B------:R-:W-:Y:S01]  /*14f0*/  @P1 FMUL R0, R0, 0.25 ;  /* 0x3e80000000001820 */ /* 0x000fe20000400000 */
[----:B------:R-:W-:Y:S01]  /*1500*/  FADD R6, R26, R11 ;  /* 0x0000000b1a067221 */ /* 0x000fe20000000000 */
[----:B------:R-:W-:Y:S01]  /*1510*/  FADD R7, R16, R7 ;  /* 0x0000000710077221 */ /* 0x000fe20000000000 */
[----:B------:R-:W-:Y:S01]  /*1520*/  FADD R4, R17, R4 ;  /* 0x0000000411047221 */ /* 0x000fe20000000000 */
[----:B------:R-:W-:-:S08]  /*1530*/  FADD R5, R18, R5 ;  /* 0x0000000512057221 */ /* 0x000fd00000000000 */
[----:B------:R-:W-:Y:S01]  /*1540*/  @!P4 FMUL R0, R0, 16777216 ;  /* 0x4b8000000000c820 */ /* 0x000fe20000400000 */
[----:B---3--:R-:W-:Y:S02]  /*1550*/  SEL R11, R14, RZ, !P2 ;  /* 0x000000ff0e0b7207 */ /* 0x008fe40005000000 */
[----:B------:R-:W-:Y:S02]  /*1560*/  SEL R12, R12, RZ, !P2 ;  /* 0x000000ff0c0c7207 */ /* 0x000fe40005000000 */
[----:B------:R-:W-:Y:S02]  /*1570*/  SEL R16, R13, RZ, !P2 ;  /* 0x000000ff0d107207 */ /* 0x000fe40005000000 */
[----:B------:R-:W-:Y:S01]  /*1580*/  SEL R14, R15, RZ, !P2 ;  /* 0x000000ff0f0e7207 */ /* 0x000fe20005000000 */
[----:B------:R-:W1:Y:S01]  /*1590*/  MUFU.RCP R0, R0 ;  /* 0x0000000000007308 */ /* 0x000e620000001000 */
[----:B------:R-:W-:Y:S01]  /*15a0*/  FADD R10, R10, R11 ;  /* 0x0000000b0a0a7221 */ /* 0x000fe20000000000 */
[----:B------:R-:W-:Y:S01]  /*15b0*/  FADD R12, R27, R12 ;  /* 0x0000000c1b0c7221 */ /* 0x000fe20000000000 */
[----:B------:R-:W-:Y:S01]  /*15c0*/  FADD R9, R9, R16 ;  /* 0x0000001009097221 */ /* 0x000fe20000000000 */
[----:B------:R-:W-:Y:S01]  /*15d0*/  FADD R11, R19, R14 ;  /* 0x0000000e130b7221 */ /* 0x000fe20000000000 */
[----:B------:R-:W-:Y:S01]  /*15e0*/  @P0 FMUL R4, R4, 0.25 ;  /* 0x3e80000004040820 */ /* 0x000fe20000400000 */
[----:B------:R-:W-:Y:S01]  /*15f0*/  @P0 FMUL R5, R5, 0.25 ;  /* 0x3e80000005050820 */ /* 0x000fe20000400000 */
[----:B------:R-:W-:Y:S01]  /*1600*/  @P0 FMUL R6, R6, 0.25 ;  /* 0x3e80000006060820 */ /* 0x000fe20000400000 */
[----:B------:R-:W-:Y:S01]  /*1610*/  @P0 FMUL R7, R7, 0.25 ;  /* 0x3e80000007070820 */ /* 0x000fe20000400000 */
[----:B------:R-:W-:Y:S01]  /*1620*/  @P1 FMUL R12, R12, 0.25 ;  /* 0x3e8000000c0c1820 */ /* 0x000fe20000400000 */
[----:B------:R-:W-:Y:S01]  /*1630*/  @P1 FMUL R9, R9, 0.25 ;  /* 0x3e80000009091820 */ /* 0x000fe20000400000 */
[----:B------:R-:W-:Y:S01]  /*1640*/  @P1 FMUL R10, R10, 0.25 ;  /* 0x3e8000000a0a1820 */ /* 0x000fe20000400000 */
[----:B------:R-:W-:Y:S01]  /*1650*/  @P1 FMUL R11, R11, 0.25 ;  /* 0x3e8000000b0b1820 */ /* 0x000fe20000400000 */
[----:B------:R-:W-:Y:S01]  /*1660*/  @!P3 FMUL R4, R4, 16777216 ;  /* 0x4b8000000404b820 */ /* 0x000fe20000400000 */
[----:B------:R-:W-:Y:S01]  /*1670*/  @!P3 FMUL R5, R5, 16777216 ;  /* 0x4b8000000505b820 */ /* 0x000fe20000400000 */
[----:B------:R-:W-:Y:S01]  /*1680*/  @!P3 FMUL R6, R6, 16777216 ;  /* 0x4b8000000606b820 */ /* 0x000fe20000400000 */
[----:B------:R-:W-:Y:S01]  /*1690*/  @!P3 FMUL R7, R7, 16777216 ;  /* 0x4b8000000707b820 */ /* 0x000fe20000400000 */
[----:B------:R-:W-:Y:S01]  /*16a0*/  @!P4 FMUL R12, R12, 16777216 ;  /* 0x4b8000000c0cc820 */ /* 0x000fe20000400000 */
[----:B------:R-:W-:Y:S01]  /*16b0*/  @!P4 FMUL R9, R9, 16777216 ;  /* 0x4b8000000909c820 */ /* 0x000fe20000400000 */
[----:B------:R-:W-:Y:S01]  /*16c0*/  @!P4 FMUL R10, R10, 16777216 ;  /* 0x4b8000000a0ac820 */ /* 0x000fe20000400000 */
[----:B------:R-:W-:Y:S01]  /*16d0*/  @!P4 FMUL R11, R11, 16777216 ;  /* 0x4b8000000b0bc820 */ /* 0x000fe20000400000 */
[C---:B----4-:R-:W-:Y:S01]  /*16e0*/  FMUL R4, R8.reuse, R4 ;  /* 0x0000000408047220 */ /* 0x050fe20000400000 */
[C---:B------:R-:W-:Y:S01]  /*16f0*/  FMUL R5, R8.reuse, R5 ;  /* 0x0000000508057220 */ /* 0x040fe20000400000 */
[C---:B------:R-:W-:Y:S01]  /*1700*/  FMUL R6, R8.reuse, R6 ;  /* 0x0000000608067220 */ /* 0x040fe20000400000 */
[----:B------:R-:W-:Y:S01]  /*1710*/  FMUL R7, R8, R7 ;  /* 0x0000000708077220 */ /* 0x000fe20000400000 */
[C---:B-1----:R-:W-:Y:S01]  /*1720*/  FMUL R8, R0.reuse, R12 ;  /* 0x0000000c00087220 */ /* 0x042fe20000400000 */
[C---:B------:R-:W-:Y:S01]  /*1730*/  FMUL R9, R0.reuse, R9 ;  /* 0x0000000900097220 */ /* 0x040fe20000400000 */
[C---:B------:R-:W-:Y:S01]  /*1740*/  FMUL R10, R0.reuse, R10 ;  /* 0x0000000a000a7220 */ /* 0x040fe20000400000 */
[----:B------:R-:W-:Y:S01]  /*1750*/  FMUL R11, R0, R11 ;  /* 0x0000000b000b7220 */ /* 0x000fe20000400000 */
[----:B------:R-:W-:Y:S04]  /*1760*/  STG.E.128 desc[UR4][R2.64], R4 ;  /* 0x0000000402007986 */ /* 0x000fe8000c101d04 */
[----:B------:R-:W-:Y:S01]  /*1770*/  STG.E.128 desc[UR4][R2.64+0x800], R8 ;  /* 0x0008000802007986 */ /* 0x000fe2000c101d04 */
[----:B------:R-:W-:Y:S05]  /*1780*/  EXIT ;  /* 0x000000000000794d */ /* 0x000fea0003800000 */
.L_x_0:
[----:B------:R-:W-:-:S00]  /*1790*/  BRA `(.L_x_0) ;  /* 0xfffffffc00fc7947 */ /* 0x000fc0000383ffff */
[----:B------:R-:W-:-:S00]  /*17a0*/  NOP ;  /* 0x0000000000007918 */ /* 0x000fc00000000000 */
        /* <DEDUP_REMOVED lines=13> */
.L_x_1:


//--------------------- .nv.constant0.triton_poi_fused_avg_pool2d_7 --------------------------
	.section	.nv.constant0.triton_poi_fused_avg_pool2d_7,"a",@progbits
	.sectionflags	@""
	.align	4
.nv.constant0.triton_poi_fused_avg_pool2d_7:
	.zero		548
